//
// Generated by NVIDIA NVVM Compiler
//
// Compiler Build ID: CL-36424714
// Cuda compilation tools, release 13.0, V13.0.88
// Based on NVVM 20.0.0
//

.version 9.0
.target sm_100
.address_size 64

	// .globl	add

.visible .entry add(
	.param .u32 add_param_0,
	.param .u64 .ptr .align 1 add_param_1,
	.param .u64 .ptr .align 1 add_param_2,
	.param .u64 .ptr .align 1 add_param_3
)
{
	.reg .pred 	%p<2>;
	.reg .b32 	%r<6>;
	.reg .b32 	%f<4>;
	.reg .b64 	%rd<11>;

	ld.param.u32 	%r2, [add_param_0];
	ld.param.u64 	%rd1, [add_param_1];
	ld.param.u64 	%rd2, [add_param_2];
	ld.param.u64 	%rd3, [add_param_3];
	mov.u32 	%r3, %ctaid.x;
	mov.u32 	%r4, %ntid.x;
	mov.u32 	%r5, %tid.x;
	mad.lo.s32 	%r1, %r3, %r4, %r5;
	setp.ge.s32 	%p1, %r1, %r2;
	@%p1 bra 	$L__BB0_2;
	cvta.to.global.u64 	%rd4, %rd1;
	cvta.to.global.u64 	%rd5, %rd2;
	cvta.to.global.u64 	%rd6, %rd3;
	mul.wide.s32 	%rd7, %r1, 4;
	add.s64 	%rd8, %rd4, %rd7;
	ld.global.f32 	%f1, [%rd8];
	add.s64 	%rd9, %rd5, %rd7;
	ld.global.f32 	%f2, [%rd9];
	add.f32 	%f3, %f1, %f2;
	add.s64 	%rd10, %rd6, %rd7;
	st.global.f32 	[%rd10], %f3;
$L__BB0_2:
	ret;

}


// ===== COMPILED SASS (sm_100) =====

	.target	sm_100

	.elftype	@"ET_EXEC"


//--------------------- .note.nv.tkinfo           --------------------------
	.section	.note.nv.tkinfo,"",@"SHT_NOTE"
	.sectionflags	@"SHF_NOTE_NV_TKINFO"
	.tkinfo
        /*0018*/ 	.word	0x00000002
        /*0030*/ 	.string	""
        /*0030*/ 	.string	"ptxas"
        /*0030*/ 	.string	"Cuda compilation tools, release 13.0, V13.0.88"
        /*0030*/ 	.string	"Build cuda_13.0.r13.0/compiler.36424714_0"
        /*0030*/ 	.string	"-arch sm_100 -m 64 "



//--------------------- .note.nv.cuinfo           --------------------------
	.section	.note.nv.cuinfo,"",@"SHT_NOTE"
	.sectionflags	@"SHF_NOTE_NV_CUINFO"
        /*0018*/ 	.short	0x0002
        /*001a*/ 	.short	0x0064
        /*001c*/ 	.short	0x0082
	.zero		2


//--------------------- .nv.info                  --------------------------
	.section	.nv.info,"",@"SHT_CUDA_INFO"
	.align	4


	//----- nvinfo : EIATTR_REGCOUNT
	.align		4
        /*0000*/ 	.byte	0x04, 0x2f
        /*0002*/ 	.short	(.L_1 - .L_0)
	.align		4
.L_0:
        /*0004*/ 	.word	index@(add)
        /*0008*/ 	.word	0x0000000c


	//----- nvinfo : EIATTR_FRAME_SIZE
	.align		4
.L_1:
        /*000c*/ 	.byte	0x04, 0x11
        /*000e*/ 	.short	(.L_3 - .L_2)
	.align		4
.L_2:
        /*0010*/ 	.word	index@(add)
        /*0014*/ 	.word	0x00000000


	//----- nvinfo : EIATTR_MIN_STACK_SIZE
	.align		4
.L_3:
        /*0018*/ 	.byte	0x04, 0x12
        /*001a*/ 	.short	(.L_5 - .L_4)
	.align		4
.L_4:
        /*001c*/ 	.word	index@(add)
        /*0020*/ 	.word	0x00000000
.L_5:


//--------------------- .nv.compat                --------------------------
	.section	.nv.compat,"",@"SHT_CUDA_COMPAT_INFO"
	.align	4
        /*0000*/ 	.byte	0x02, 0x09, 0x00, 0x00, 0x02, 0x02, 0x01, 0x00, 0x02, 0x05, 0x05, 0x00, 0x03, 0x07, 0x01, 0x01
        /*0010*/ 	.byte	0x02, 0x03, 0x00, 0x00, 0x02, 0x06, 0x01, 0x00, 0x04, 0x0b, 0x08, 0x00, 0x09, 0x00, 0x00, 0x00
        /*0020*/ 	.byte	0x00, 0x00, 0x00, 0x00


//--------------------- .nv.info.add              --------------------------
	.section	.nv.info.add,"",@"SHT_CUDA_INFO"
	.sectionflags	@""
	.align	4


	//----- nvinfo : EIATTR_CUDA_API_VERSION
	.align		4
        /*0000*/ 	.byte	0x04, 0x37
        /*0002*/ 	.short	(.L_7 - .L_6)
.L_6:
        /*0004*/ 	.word	0x00000082


	//----- nvinfo : EIATTR_KPARAM_INFO
	.align		4
.L_7:
        /*0008*/ 	.byte	0x04, 0x17
        /*000a*/ 	.short	(.L_9 - .L_8)
.L_8:
        /*000c*/ 	.word	0x00000000
        /*0010*/ 	.short	0x0003
        /*0012*/ 	.short	0x0018
        /*0014*/ 	.byte	0x00, 0xf5, 0x21, 0x00


	//----- nvinfo : EIATTR_KPARAM_INFO
	.align		4
.L_9:
        /*0018*/ 	.byte	0x04, 0x17
        /*001a*/ 	.short	(.L_11 - .L_10)
.L_10:
        /*001c*/ 	.word	0x00000000
        /*0020*/ 	.short	0x0002
        /*0022*/ 	.short	0x0010
        /*0024*/ 	.byte	0x00, 0xf5, 0x21, 0x00


	//----- nvinfo : EIATTR_KPARAM_INFO
	.align		4
.L_11:
        /*0028*/ 	.byte	0x04, 0x17
        /*002a*/ 	.short	(.L_13 - .L_12)
.L_12:
        /*002c*/ 	.word	0x00000000
        /*0030*/ 	.short	0x0001
        /*0032*/ 	.short	0x0008
        /*0034*/ 	.byte	0x00, 0xf5, 0x21, 0x00


	//----- nvinfo : EIATTR_KPARAM_INFO
	.align		4
.L_13:
        /*0038*/ 	.byte	0x04, 0x17
        /*003a*/ 	.short	(.L_15 - .L_14)
.L_14:
        /*003c*/ 	.word	0x00000000
        /*0040*/ 	.short	0x0000
        /*0042*/ 	.short	0x0000
        /*0044*/ 	.byte	0x00, 0xf0, 0x11, 0x00


	//----- nvinfo : EIATTR_SPARSE_MMA_MASK
	.align		4
.L_15:
        /*0048*/ 	.byte	0x03, 0x50
        /*004a*/ 	.short	0x0000


	//----- nvinfo : EIATTR_MAXREG_COUNT
	.align		4
        /*004c*/ 	.byte	0x03, 0x1b
        /*004e*/ 	.short	0x00ff


	//----- nvinfo : EIATTR_MERCURY_ISA_VERSION
	.align		4
        /*0050*/ 	.byte	0x03, 0x5f
        /*0052*/ 	.short	0x0101


	//----- nvinfo : EIATTR_VRC_CTA_INIT_COUNT
	.align		4
        /*0054*/ 	.byte	0x02, 0x4a
	.zero		1
	.zero		1


	//----- nvinfo : EIATTR_EXIT_INSTR_OFFSETS
	.align		4
        /*0058*/ 	.byte	0x04, 0x1c
        /*005a*/ 	.short	(.L_17 - .L_16)


	//   ....[0]....
.L_16:
        /*005c*/ 	.word	0x00000070


	//   ....[1]....
        /*0060*/ 	.word	0x00000130


	//----- nvinfo : EIATTR_CBANK_PARAM_SIZE
	.align		4
.L_17:
        /*0064*/ 	.byte	0x03, 0x19
        /*0066*/ 	.short	0x0020


	//----- nvinfo : EIATTR_PARAM_CBANK
	.align		4
        /*0068*/ 	.byte	0x04, 0x0a
        /*006a*/ 	.short	(.L_19 - .L_18)
	.align		4
.L_18:
        /*006c*/ 	.word	index@(.nv.constant0.add)
        /*0070*/ 	.short	0x0380
        /*0072*/ 	.short	0x0020


	//----- nvinfo : EIATTR_SW_WAR
	.align		4
.L_19:
        /*0074*/ 	.byte	0x04, 0x36
        /*0076*/ 	.short	(.L_21 - .L_20)
.L_20:
        /*0078*/ 	.word	0x00000008
.L_21:


//--------------------- .nv.callgraph             --------------------------
	.section	.nv.callgraph,"",@"SHT_CUDA_CALLGRAPH"
	.align	4
	.sectionentsize	8
	.align		4
        /*0000*/ 	.word	0x00000000
	.align		4
        /*0004*/ 	.word	0xffffffff
	.align		4
        /*0008*/ 	.word	0x00000000
	.align		4
        /*000c*/ 	.word	0xfffffffe
	.align		4
        /*0010*/ 	.word	0x00000000
	.align		4
        /*0014*/ 	.word	0xfffffffd
	.align		4
        /*0018*/ 	.word	0x00000000
	.align		4
        /*001c*/ 	.word	0xfffffffc


//--------------------- .text.add                 --------------------------
	.section	.text.add,"ax",@progbits
	.align	128
        .global         add
        .type           add,@function
        .size           add,(.L_x_1 - add)
        .other          add,@"STO_CUDA_ENTRY STV_DEFAULT"
add:
.text.add:
[----:B------:R-:W-:Y:S01]  /*0000*/  LDC R1, c[0x0][0x37c] ;  /* 0x0000df00ff017b82 */ /* 0x000fe20000000800 */
[----:B------:R-:W0:Y:S07]  /*0010*/  S2R R0, SR_TID.X ;  /* 0x0000000000007919 */ /* 0x000e2e0000002100 */
[----:B------:R-:W0:Y:S01]  /*0020*/  S2UR UR4, SR_CTAID.X ;  /* 0x00000000000479c3 */ /* 0x000e220000002500 */
[----:B------:R-:W1:Y:S07]  /*0030*/  LDCU UR5, c[0x0][0x380] ;  /* 0x00007000ff0577ac */ /* 0x000e6e0008000800 */
[----:B------:R-:W0:Y:S02]  /*0040*/  LDC R9, c[0x0][0x360] ;  /* 0x0000d800ff097b82 */ /* 0x000e240000000800 */
[----:B0-----:R-:W-:-:S05]  /*0050*/  IMAD R9, R9, UR4, R0 ;  /* 0x0000000409097c24 */ /* 0x001fca000f8e0200 */
[----:B-1----:R-:W-:-:S13]  /*0060*/  ISETP.GE.AND P0, PT, R9, UR5, PT ;  /* 0x0000000509007c0c */ /* 0x002fda000bf06270 */
[----:B------:R-:W-:Y:S05]  /*0070*/  @P0 EXIT ;  /* 0x000000000000094d */ /* 0x000fea0003800000 */
[----:B------:R-:W0:Y:S01]  /*0080*/  LDC.64 R2, c[0x0][0x388] ;  /* 0x0000e200ff027b82 */ /* 0x000e220000000a00 */
[----:B------:R-:W1:Y:S07]  /*0090*/  LDCU.64 UR4, c[0x0][0x358] ;  /* 0x00006b00ff0477ac */ /* 0x000e6e0008000a00 */
[----:B------:R-:W2:Y:S08]  /*00a0*/  LDC.64 R4, c[0x0][0x390] ;  /* 0x0000e400ff047b82 */ /* 0x000eb00000000a00 */
[----:B------:R-:W3:Y:S01]  /*00b0*/  LDC.64 R6, c[0x0][0x398] ;  /* 0x0000e600ff067b82 */ /* 0x000ee20000000a00 */
[----:B0-----:R-:W-:-:S06]  /*00c0*/  IMAD.WIDE R2, R9, 0x4, R2 ;  /* 0x0000000409027825 */ /* 0x001fcc00078e0202 */
[----:B-1----:R-:W4:Y:S01]  /*00d0*/  LDG.E R2, desc[UR4][R2.64] ;  /* 0x0000000402027981 */ /* 0x002f22000c1e1900 */
[----:B--2---:R-:W-:-:S06]  /*00e0*/  IMAD.WIDE R4, R9, 0x4, R4 ;  /* 0x0000000409047825 */ /* 0x004fcc00078e0204 */
[----:B------:R-:W4:Y:S01]  /*00f0*/  LDG.E R5, desc[UR4][R4.64] ;  /* 0x0000000404057981 */ /* 0x000f22000c1e1900 */
[----:B---3--:R-:W-:-:S04]  /*0100*/  IMAD.WIDE R6, R9, 0x4, R6 ;  /* 0x0000000409067825 */ /* 0x008fc800078e0206 */
[----:B----4-:R-:W-:-:S05]  /*0110*/  FADD R9, R2, R5 ;  /* 0x0000000502097221 */ /* 0x010fca0000000000 */
[----:B------:R-:W-:Y:S01]  /*0120*/  STG.E desc[UR4][R6.64], R9 ;  /* 0x0000000906007986 */ /* 0x000fe2000c101904 */
[----:B------:R-:W-:Y:S05]  /*0130*/  EXIT ;  /* 0x000000000000794d */ /* 0x000fea0003800000 */
.L_x_0:
[----:B------:R-:W-:-:S00]  /*0140*/  BRA `(.L_x_0) ;  /* 0xfffffffc00fc7947 */ /* 0x000fc0000383ffff */
[----:B------:R-:W-:-:S00]  /*0150*/  NOP ;  /* 0x0000000000007918 */ /* 0x000fc00000000000 */
        /* <DEDUP_REMOVED lines=10> */
.L_x_1:


//--------------------- .nv.shared.reserved.0     --------------------------
	.section	.nv.shared.reserved.0,"aw",@nobits
	.weak		__nv_reservedSMEM_offset_0_alias
	.size		__nv_reservedSMEM_offset_0_alias, 0, 64
	.other		__nv_reservedSMEM_offset_0_alias,@"STO_CUDA_RESERVED_SHARED STV_DEFAULT"
__nv_reservedSMEM_offset_0_alias:
	.zero		0
	.zero		64


//--------------------- .nv.constant0.add         --------------------------
	.section	.nv.constant0.add,"a",@progbits
	.sectionflags	@""
	.align	4
.nv.constant0.add:
	.zero		928


//--------------------- SYMBOLS --------------------------

	.type		.nv.reservedSmem.offset0,@object
	.size		.nv.reservedSmem.offset0,0x4
